	.headerflags	@"EF_CUDA_TEXMODE_UNIFIED EF_CUDA_64BIT_ADDRESS EF_CUDA_ACCELERATORS EF_CUDA_SM90 EF_CUDA_VIRTUAL_SM(EF_CUDA_SM90)"
	.elftype	@"ET_EXEC"


//--------------------- .nv.info                  --------------------------
	.section	.nv.info,"",@"SHT_CUDA_INFO"
	.align	4


	//----- nvinfo : EIATTR_REGCOUNT
	.align		4
        /*0000*/ 	.byte	0x04, 0x2f
        /*0002*/ 	.short	(.L_1 - .L_0)
	.align		4
.L_0:
        /*0004*/ 	.word	index@(triton_poi_fused_convolution_leaky_relu_53)
        /*0008*/ 	.word	0x00000012


	//----- nvinfo : EIATTR_MIN_STACK_SIZE
	.align		4
.L_1:
        /*000c*/ 	.byte	0x04, 0x12
        /*000e*/ 	.short	(.L_3 - .L_2)
	.align		4
.L_2:
        /*0010*/ 	.word	index@(triton_poi_fused_convolution_leaky_relu_53)
        /*0014*/ 	.word	0x00000000


	//----- nvinfo : EIATTR_FRAME_SIZE
	.align		4
.L_3:
        /*0018*/ 	.byte	0x04, 0x11
        /*001a*/ 	.short	(.L_5 - .L_4)
	.align		4
.L_4:
        /*001c*/ 	.word	index@(triton_poi_fused_convolution_leaky_relu_53)
        /*0020*/ 	.word	0x00000000


	//----- nvinfo : EIATTR_MIN_STACK_SIZE
	.align		4
.L_5:
        /*0024*/ 	.byte	0x04, 0x12
        /*0026*/ 	.short	(.L_7 - .L_6)
	.align		4
.L_6:
        /*0028*/ 	.word	index@(triton_poi_fused_convolution_leaky_relu_53)
        /*002c*/ 	.word	0x00000000
.L_7:


//--------------------- .nv.info.triton_poi_fused_convolution_leaky_relu_53 --------------------------
	.section	.nv.info.triton_poi_fused_convolution_leaky_relu_53,"",@"SHT_CUDA_INFO"
	.sectionflags	@""
	.align	4


	//----- nvinfo : EIATTR_CUDA_API_VERSION
	.align		4
        /*0000*/ 	.byte	0x04, 0x37
        /*0002*/ 	.short	(.L_9 - .L_8)
.L_8:
        /*0004*/ 	.word	0x0000007c


	//----- nvinfo : EIATTR_KPARAM_INFO
	.align		4
.L_9:
        /*0008*/ 	.byte	0x04, 0x17
        /*000a*/ 	.short	(.L_11 - .L_10)
.L_10:
        /*000c*/ 	.word	0x00000000
        /*0010*/ 	.short	0x0003
        /*0012*/ 	.short	0x0018
        /*0014*/ 	.byte	0x00, 0xf0, 0x11, 0x00


	//----- nvinfo : EIATTR_KPARAM_INFO
	.align		4
.L_11:
        /*0018*/ 	.byte	0x04, 0x17
        /*001a*/ 	.short	(.L_13 - .L_12)
.L_12:
        /*001c*/ 	.word	0x00000000
        /*0020*/ 	.short	0x0002
        /*0022*/ 	.short	0x0010
        /*0024*/ 	.byte	0x00, 0xf4, 0x21, 0x00


	//----- nvinfo : EIATTR_KPARAM_INFO
	.align		4
.L_13:
        /*0028*/ 	.byte	0x04, 0x17
        /*002a*/ 	.short	(.L_15 - .L_14)
.L_14:
        /*002c*/ 	.word	0x00000000
        /*0030*/ 	.short	0x0001
        /*0032*/ 	.short	0x0008
        /*0034*/ 	.byte	0x00, 0xf4, 0x21, 0x00


	//----- nvinfo : EIATTR_KPARAM_INFO
	.align		4
.L_15:
        /*0038*/ 	.byte	0x04, 0x17
        /*003a*/ 	.short	(.L_17 - .L_16)
.L_16:
        /*003c*/ 	.word	0x00000000
        /*0040*/ 	.short	0x0000
        /*0042*/ 	.short	0x0000
        /*0044*/ 	.byte	0x00, 0xf4, 0x21, 0x00


	//----- nvinfo : EIATTR_SPARSE_MMA_MASK
	.align		4
.L_17:
        /*0048*/ 	.byte	0x03, 0x50
        /*004a*/ 	.short	0x0000


	//----- nvinfo : EIATTR_MAXREG_COUNT
	.align		4
        /*004c*/ 	.byte	0x03, 0x1b
        /*004e*/ 	.short	0x00ff


	//----- nvinfo : EIATTR_EXIT_INSTR_OFFSETS
	.align		4
        /*0050*/ 	.byte	0x04, 0x1c
        /*0052*/ 	.short	(.L_19 - .L_18)


	//   ....[0]....
.L_18:
        /*0054*/ 	.word	0x00000310


	//----- nvinfo : EIATTR_REQNTID
	.align		4
.L_19:
        /*0058*/ 	.byte	0x04, 0x10
        /*005a*/ 	.short	(.L_21 - .L_20)
.L_20:
        /*005c*/ 	.word	0x00000100
        /*0060*/ 	.word	0x00000001
        /*0064*/ 	.word	0x00000001


	//----- nvinfo : EIATTR_CBANK_PARAM_SIZE
	.align		4
.L_21:
        /*0068*/ 	.byte	0x03, 0x19
        /*006a*/ 	.short	0x001c


	//----- nvinfo : EIATTR_PARAM_CBANK
	.align		4
        /*006c*/ 	.byte	0x04, 0x0a
        /*006e*/ 	.short	(.L_23 - .L_22)
	.align		4
.L_22:
        /*0070*/ 	.word	index@(.nv.constant0.triton_poi_fused_convolution_leaky_relu_53)
        /*0074*/ 	.short	0x0210
        /*0076*/ 	.short	0x001c


	//----- nvinfo : EIATTR_SW_WAR
	.align		4
.L_23:
        /*0078*/ 	.byte	0x04, 0x36
        /*007a*/ 	.short	(.L_25 - .L_24)
.L_24:
        /*007c*/ 	.word	0x00000008
.L_25:


//--------------------- .nv.callgraph             --------------------------
	.section	.nv.callgraph,"",@"SHT_CUDA_CALLGRAPH"
	.align	4
	.sectionentsize	8
	.align		4
        /*0000*/ 	.word	0x00000000
	.align		4
        /*0004*/ 	.word	0xffffffff
	.align		4
        /*0008*/ 	.word	0x00000000
	.align		4
        /*000c*/ 	.word	0xfffffffe
	.align		4
        /*0010*/ 	.word	0x00000000
	.align		4
        /*0014*/ 	.word	0xfffffffd
	.align		4
        /*0018*/ 	.word	0x00000000
	.align		4
        /*001c*/ 	.word	0xfffffffc


//--------------------- .text.triton_poi_fused_convolution_leaky_relu_53 --------------------------
	.section	.text.triton_poi_fused_convolution_leaky_relu_53,"ax",@progbits
	.align	128
        .global         triton_poi_fused_convolution_leaky_relu_53
        .type           triton_poi_fused_convolution_leaky_relu_53,@function
        .size           triton_poi_fused_convolution_leaky_relu_53,(.L_x_1 - triton_poi_fused_convolution_leaky_relu_53)
        .other          triton_poi_fused_convolution_leaky_relu_53,@"STO_CUDA_ENTRY STV_DEFAULT"
triton_poi_fused_convolution_leaky_relu_53:
.text.triton_poi_fused_convolution_leaky_relu_53:
[----:B------:R-:W-:Y:S01]  /*0000*/  LDC R1, c[0x0][0x28] ;  /* 0x00000a00ff017b82 */ /* 0x000fe20000000800 */
[----:B------:R-:W1:Y:S01]  /*0010*/  S2R R0, SR_TID.X ;  /* 0x0000000000007919 */ /* 0x000e620000002100 */
[----:B------:R-:W-:Y:S01]  /*0020*/  HFMA2.MMA R2, -RZ, RZ, 0, 0 ;  /* 0x00000000ff027435 */ /* 0x000fe200000001ff */
[----:B------:R-:W-:-:S05]  /*0030*/  IMAD.MOV.U32 R4, RZ, RZ, RZ ;  /* 0x000000ffff047224 */ /* 0x000fca00078e00ff */
[----:B------:R-:W2:Y:S01]  /*0040*/  LDC.64 R8, c[0x0][0x218] ;  /* 0x00008600ff087b82 */ /* 0x000ea20000000a00 */
[----:B------:R-:W3:Y:S01]  /*0050*/  S2R R3, SR_CTAID.X ;  /* 0x0000000000037919 */ /* 0x000ee20000002500 */
[----:B------:R-:W-:Y:S01]  /*0060*/  ULDC.64 UR4, c[0x0][0x208] ;  /* 0x0000820000047ab9 */ /* 0x000fe20000000a00 */
[----:B-1----:R-:W-:-:S05]  /*0070*/  IMAD.SHL.U32 R0, R0, 0x2, RZ ;  /* 0x0000000200007824 */ /* 0x002fca00078e00ff */
[----:B------:R-:W-:-:S04]  /*0080*/  LOP3.LUT R0, R0, 0x1fe, RZ, 0xc0, !PT ;  /* 0x000001fe00007812 */ /* 0x000fc800078ec0ff */
[----:B---3--:R-:W-:-:S05]  /*0090*/  LEA R3, R3, R0, 0x9 ;  /* 0x0000000003037211 */ /* 0x008fca00078e48ff */
[C---:B------:R-:W-:Y:S02]  /*00a0*/  VIADD R5, R3.reuse, 0x1 ;  /* 0x0000000103057836 */ /* 0x040fe40000000000 */
[----:B------:R-:W-:-:S04]  /*00b0*/  IMAD.HI R0, R3, -0x4de9bd37, R2 ;  /* 0xb21642c903007827 */ /* 0x000fc800078e0202 */
[----:B------:R-:W-:Y:S01]  /*00c0*/  IMAD.HI R2, R5, -0x4de9bd37, R4 ;  /* 0xb21642c905027827 */ /* 0x000fe200078e0204 */
[----:B------:R-:W-:Y:S01]  /*00d0*/  SHF.R.U32.HI R7, RZ, 0x1f, R0 ;  /* 0x0000001fff077819 */ /* 0x000fe20000011600 */
[----:B------:R-:W1:Y:S02]  /*00e0*/  LDC.64 R4, c[0x0][0x220] ;  /* 0x00008800ff047b82 */ /* 0x000e640000000a00 */
[----:B--2---:R-:W-:Y:S01]  /*00f0*/  IMAD.WIDE R8, R3, 0x4, R8 ;  /* 0x0000000403087825 */ /* 0x004fe200078e0208 */
[----:B------:R-:W-:Y:S02]  /*0100*/  SHF.R.U32.HI R11, RZ, 0x1f, R2 ;  /* 0x0000001fff0b7819 */ /* 0x000fe40000011602 */
[----:B------:R-:W-:Y:S02]  /*0110*/  LEA.HI.SX32 R0, R0, R7, 0x1c ;  /* 0x0000000700007211 */ /* 0x000fe400078fe2ff */
[----:B------:R-:W-:Y:S01]  /*0120*/  LEA.HI.SX32 R11, R2, R11, 0x1c ;  /* 0x0000000b020b7211 */ /* 0x000fe200078fe2ff */
[----:B------:R-:W2:Y:S01]  /*0130*/  LDC.64 R6, c[0x0][0x210] ;  /* 0x00008400ff067b82 */ /* 0x000ea20000000a00 */
[----:B------:R-:W-:-:S02]  /*0140*/  SHF.R.S32.HI R13, RZ, 0x1f, R0 ;  /* 0x0000001fff0d7819 */ /* 0x000fc40000011400 */
[----:B------:R-:W-:Y:S02]  /*0150*/  SHF.R.S32.HI R2, RZ, 0x1f, R11 ;  /* 0x0000001fff027819 */ /* 0x000fe4000001140b */
[----:B------:R-:W-:Y:S02]  /*0160*/  LEA.HI R13, R13, R0, RZ, 0xa ;  /* 0x000000000d0d7211 */ /* 0x000fe400078f50ff */
[----:B------:R-:W-:Y:S02]  /*0170*/  LEA.HI R2, R2, R11, RZ, 0xa ;  /* 0x0000000b02027211 */ /* 0x000fe400078f50ff */
[----:B------:R-:W-:Y:S02]  /*0180*/  LOP3.LUT R13, R13, 0xfffffc00, RZ, 0xc0, !PT ;  /* 0xfffffc000d0d7812 */ /* 0x000fe400078ec0ff */
[----:B------:R-:W-:Y:S02]  /*0190*/  LOP3.LUT R2, R2, 0xfffffc00, RZ, 0xc0, !PT ;  /* 0xfffffc0002027812 */ /* 0x000fe400078ec0ff */
[----:B------:R-:W-:-:S03]  /*01a0*/  IADD3 R13, R0, -R13, RZ ;  /* 0x8000000d000d7210 */ /* 0x000fc60007ffe0ff */
[----:B------:R-:W-:Y:S02]  /*01b0*/  IMAD.IADD R15, R11, 0x1, -R2 ;  /* 0x000000010b0f7824 */ /* 0x000fe400078e0a02 */
[--C-:B-1----:R-:W-:Y:S02]  /*01c0*/  IMAD.WIDE R10, R13, 0x4, R4.reuse ;  /* 0x000000040d0a7825 */ /* 0x102fe400078e0204 */
[----:B------:R-:W3:Y:S02]  /*01d0*/  LDG.E.64 R12, desc[UR4][R8.64] ;  /* 0x00000004080c7981 */ /* 0x000ee4000c1e1b00 */
[----:B------:R-:W-:Y:S02]  /*01e0*/  IMAD.WIDE R4, R15, 0x4, R4 ;  /* 0x000000040f047825 */ /* 0x000fe400078e0204 */
[----:B------:R-:W3:Y:S02]  /*01f0*/  LDG.E.EL R11, desc[UR4][R10.64] ;  /* 0x000000040a0b7981 */ /* 0x000ee4000c2e1900 */
[----:B--2---:R-:W-:-:S02]  /*0200*/  IMAD.WIDE R6, R3, 0x4, R6 ;  /* 0x0000000403067825 */ /* 0x004fc400078e0206 */
[----:B------:R-:W2:Y:S04]  /*0210*/  LDG.E.EL R4, desc[UR4][R4.64] ;  /* 0x0000000404047981 */ /* 0x000ea8000c2e1900 */
[----:B------:R-:W4:Y:S01]  /*0220*/  LDG.E.64 R2, desc[UR4][R6.64] ;  /* 0x0000000406027981 */ /* 0x000f22000c1e1b00 */
[C---:B---3--:R-:W-:Y:S02]  /*0230*/  FSETP.GT.AND P1, PT, R11.reuse, -R12, PT ;  /* 0x8000000c0b00720b */ /* 0x048fe40003f24000 */
[C---:B--2---:R-:W-:Y:S02]  /*0240*/  FSETP.GT.AND P0, PT, R4.reuse, -R13, PT ;  /* 0x8000000d0400720b */ /* 0x044fe40003f04000 */
[----:B----4-:R-:W-:Y:S02]  /*0250*/  FSETP.GT.AND P3, PT, R11, -R2, PT ;  /* 0x800000020b00720b */ /* 0x010fe40003f64000 */
[----:B------:R-:W-:Y:S01]  /*0260*/  FSETP.GT.AND P2, PT, R4, -R3, PT ;  /* 0x800000030400720b */ /* 0x000fe20003f44000 */
[----:B------:R-:W-:Y:S01]  /*0270*/  FADD R2, R2, R11 ;  /* 0x0000000b02027221 */ /* 0x000fe20000000000 */
[----:B------:R-:W-:Y:S01]  /*0280*/  FADD R3, R3, R4 ;  /* 0x0000000403037221 */ /* 0x000fe20000000000 */
[----:B------:R-:W-:Y:S01]  /*0290*/  FADD R12, R11, R12 ;  /* 0x0000000c0b0c7221 */ /* 0x000fe20000000000 */
[----:B------:R-:W-:-:S03]  /*02a0*/  FADD R13, R4, R13 ;  /* 0x0000000d040d7221 */ /* 0x000fc60000000000 */
[----:B------:R-:W-:Y:S02]  /*02b0*/  @!P1 FMUL R12, R12, 0.10000000149011611938 ;  /* 0x3dcccccd0c0c9820 */ /* 0x000fe40000400000 */
[----:B------:R-:W-:Y:S02]  /*02c0*/  @!P0 FMUL R13, R13, 0.10000000149011611938 ;  /* 0x3dcccccd0d0d8820 */ /* 0x000fe40000400000 */
[----:B------:R-:W-:Y:S02]  /*02d0*/  @!P3 FMUL R2, R2, 0.10000000149011611938 ;  /* 0x3dcccccd0202b820 */ /* 0x000fe40000400000 */
[----:B------:R-:W-:-:S05]  /*02e0*/  @!P2 FMUL R3, R3, 0.10000000149011611938 ;  /* 0x3dcccccd0303a820 */ /* 0x000fca0000400000 */
[----:B------:R-:W-:Y:S04]  /*02f0*/  STG.E.64 desc[UR4][R6.64], R2 ;  /* 0x0000000206007986 */ /* 0x000fe8000c101b04 */
[----:B------:R-:W-:Y:S01]  /*0300*/  STG.E.64 desc[UR4][R8.64], R12 ;  /* 0x0000000c08007986 */ /* 0x000fe2000c101b04 */
[----:B------:R-:W-:Y:S05]  /*0310*/  EXIT ;  /* 0x000000000000794d */ /* 0x000fea0003800000 */
.L_x_0:
[----:B------:R-:W-:-:S00]  /*0320*/  BRA `(.L_x_0) ;  /* 0xfffffffc00fc7947 */ /* 0x000fc0000383ffff */
[----:B------:R-:W-:-:S00]  /*0330*/  NOP ;  /* 0x0000000000007918 */ /* 0x000fc00000000000 */
        /* <DEDUP_REMOVED lines=12> */
.L_x_1:


//--------------------- .nv.constant0.triton_poi_fused_convolution_leaky_relu_53 --------------------------
	.section	.nv.constant0.triton_poi_fused_convolution_leaky_relu_53,"a",@progbits
	.sectionflags	@""
	.align	4
.nv.constant0.triton_poi_fused_convolution_leaky_relu_53:
	.zero		556
